//
// Generated by NVIDIA NVVM Compiler
//
// Compiler Build ID: CL-36424714
// Cuda compilation tools, release 13.0, V13.0.88
// Based on NVVM 20.0.0
//

.version 9.0
.target sm_100
.address_size 64

	// .globl	Process

.visible .entry Process(
	.param .u64 .ptr .align 1 Process_param_0,
	.param .u32 Process_param_1,
	.param .u32 Process_param_2,
	.param .f32 Process_param_3,
	.param .u64 .ptr .align 1 Process_param_4
)
{
	.reg .b32 	%r<10>;
	.reg .b32 	%f<2>;
	.reg .b64 	%rd<5>;

	ld.param.f32 	%f1, [Process_param_3];
	ld.param.u64 	%rd1, [Process_param_4];
	cvta.to.global.u64 	%rd2, %rd1;
	mov.u32 	%r1, %ctaid.x;
	mov.u32 	%r2, %ntid.x;
	mov.u32 	%r3, %tid.x;
	mov.u32 	%r4, %ctaid.y;
	mov.u32 	%r5, %ntid.y;
	mov.u32 	%r6, %tid.y;
	add.s32 	%r7, %r1, %r6;
	mad.lo.s32 	%r8, %r4, %r5, %r7;
	mad.lo.s32 	%r9, %r8, %r2, %r3;
	mul.wide.s32 	%rd3, %r9, 4;
	add.s64 	%rd4, %rd2, %rd3;
	st.global.f32 	[%rd4], %f1;
	ret;

}


// ===== COMPILED SASS (sm_100) =====

	.target	sm_100

	.elftype	@"ET_EXEC"


//--------------------- .note.nv.tkinfo           --------------------------
	.section	.note.nv.tkinfo,"",@"SHT_NOTE"
	.sectionflags	@"SHF_NOTE_NV_TKINFO"
	.tkinfo
        /*0018*/ 	.word	0x00000002
        /*0030*/ 	.string	""
        /*0030*/ 	.string	"ptxas"
        /*0030*/ 	.string	"Cuda compilation tools, release 13.0, V13.0.88"
        /*0030*/ 	.string	"Build cuda_13.0.r13.0/compiler.36424714_0"
        /*0030*/ 	.string	"-arch sm_100 -m 64 "



//--------------------- .note.nv.cuinfo           --------------------------
	.section	.note.nv.cuinfo,"",@"SHT_NOTE"
	.sectionflags	@"SHF_NOTE_NV_CUINFO"
        /*0018*/ 	.short	0x0002
        /*001a*/ 	.short	0x0064
        /*001c*/ 	.short	0x0082
	.zero		2


//--------------------- .nv.info                  --------------------------
	.section	.nv.info,"",@"SHT_CUDA_INFO"
	.align	4


	//----- nvinfo : EIATTR_REGCOUNT
	.align		4
        /*0000*/ 	.byte	0x04, 0x2f
        /*0002*/ 	.short	(.L_1 - .L_0)
	.align		4
.L_0:
        /*0004*/ 	.word	index@(Process)
        /*0008*/ 	.word	0x0000000c


	//----- nvinfo : EIATTR_FRAME_SIZE
	.align		4
.L_1:
        /*000c*/ 	.byte	0x04, 0x11
        /*000e*/ 	.short	(.L_3 - .L_2)
	.align		4
.L_2:
        /*0010*/ 	.word	index@(Process)
        /*0014*/ 	.word	0x00000000


	//----- nvinfo : EIATTR_MIN_STACK_SIZE
	.align		4
.L_3:
        /*0018*/ 	.byte	0x04, 0x12
        /*001a*/ 	.short	(.L_5 - .L_4)
	.align		4
.L_4:
        /*001c*/ 	.word	index@(Process)
        /*0020*/ 	.word	0x00000000
.L_5:


//--------------------- .nv.compat                --------------------------
	.section	.nv.compat,"",@"SHT_CUDA_COMPAT_INFO"
	.align	4
        /*0000*/ 	.byte	0x02, 0x09, 0x00, 0x00, 0x02, 0x02, 0x01, 0x00, 0x02, 0x05, 0x05, 0x00, 0x03, 0x07, 0x01, 0x01
        /*0010*/ 	.byte	0x02, 0x03, 0x00, 0x00, 0x02, 0x06, 0x01, 0x00, 0x04, 0x0b, 0x08, 0x00, 0x09, 0x00, 0x00, 0x00
        /*0020*/ 	.byte	0x00, 0x00, 0x00, 0x00


//--------------------- .nv.info.Process          --------------------------
	.section	.nv.info.Process,"",@"SHT_CUDA_INFO"
	.sectionflags	@""
	.align	4


	//----- nvinfo : EIATTR_CUDA_API_VERSION
	.align		4
        /*0000*/ 	.byte	0x04, 0x37
        /*0002*/ 	.short	(.L_7 - .L_6)
.L_6:
        /*0004*/ 	.word	0x00000082


	//----- nvinfo : EIATTR_KPARAM_INFO
	.align		4
.L_7:
        /*0008*/ 	.byte	0x04, 0x17
        /*000a*/ 	.short	(.L_9 - .L_8)
.L_8:
        /*000c*/ 	.word	0x00000000
        /*0010*/ 	.short	0x0004
        /*0012*/ 	.short	0x0018
        /*0014*/ 	.byte	0x00, 0xf5, 0x21, 0x00


	//----- nvinfo : EIATTR_KPARAM_INFO
	.align		4
.L_9:
        /*0018*/ 	.byte	0x04, 0x17
        /*001a*/ 	.short	(.L_11 - .L_10)
.L_10:
        /*001c*/ 	.word	0x00000000
        /*0020*/ 	.short	0x0003
        /*0022*/ 	.short	0x0010
        /*0024*/ 	.byte	0x00, 0xf0, 0x11, 0x00


	//----- nvinfo : EIATTR_KPARAM_INFO
	.align		4
.L_11:
        /*0028*/ 	.byte	0x04, 0x17
        /*002a*/ 	.short	(.L_13 - .L_12)
.L_12:
        /*002c*/ 	.word	0x00000000
        /*0030*/ 	.short	0x0002
        /*0032*/ 	.short	0x000c
        /*0034*/ 	.byte	0x00, 0xf0, 0x11, 0x00


	//----- nvinfo : EIATTR_KPARAM_INFO
	.align		4
.L_13:
        /*0038*/ 	.byte	0x04, 0x17
        /*003a*/ 	.short	(.L_15 - .L_14)
.L_14:
        /*003c*/ 	.word	0x00000000
        /*0040*/ 	.short	0x0001
        /*0042*/ 	.short	0x0008
        /*0044*/ 	.byte	0x00, 0xf0, 0x11, 0x00


	//----- nvinfo : EIATTR_KPARAM_INFO
	.align		4
.L_15:
        /*0048*/ 	.byte	0x04, 0x17
        /*004a*/ 	.short	(.L_17 - .L_16)
.L_16:
        /*004c*/ 	.word	0x00000000
        /*0050*/ 	.short	0x0000
        /*0052*/ 	.short	0x0000
        /*0054*/ 	.byte	0x00, 0xf5, 0x21, 0x00


	//----- nvinfo : EIATTR_SPARSE_MMA_MASK
	.align		4
.L_17:
        /*0058*/ 	.byte	0x03, 0x50
        /*005a*/ 	.short	0x0000


	//----- nvinfo : EIATTR_MAXREG_COUNT
	.align		4
        /*005c*/ 	.byte	0x03, 0x1b
        /*005e*/ 	.short	0x00ff


	//----- nvinfo : EIATTR_MERCURY_ISA_VERSION
	.align		4
        /*0060*/ 	.byte	0x03, 0x5f
        /*0062*/ 	.short	0x0101


	//----- nvinfo : EIATTR_VRC_CTA_INIT_COUNT
	.align		4
        /*0064*/ 	.byte	0x02, 0x4a
	.zero		1
	.zero		1


	//----- nvinfo : EIATTR_EXIT_INSTR_OFFSETS
	.align		4
        /*0068*/ 	.byte	0x04, 0x1c
        /*006a*/ 	.short	(.L_19 - .L_18)


	//   ....[0]....
.L_18:
        /*006c*/ 	.word	0x000000f0


	//----- nvinfo : EIATTR_CBANK_PARAM_SIZE
	.align		4
.L_19:
        /*0070*/ 	.byte	0x03, 0x19
        /*0072*/ 	.short	0x0020


	//----- nvinfo : EIATTR_PARAM_CBANK
	.align		4
        /*0074*/ 	.byte	0x04, 0x0a
        /*0076*/ 	.short	(.L_21 - .L_20)
	.align		4
.L_20:
        /*0078*/ 	.word	index@(.nv.constant0.Process)
        /*007c*/ 	.short	0x0380
        /*007e*/ 	.short	0x0020


	//----- nvinfo : EIATTR_SW_WAR
	.align		4
.L_21:
        /*0080*/ 	.byte	0x04, 0x36
        /*0082*/ 	.short	(.L_23 - .L_22)
.L_22:
        /*0084*/ 	.word	0x00000008
.L_23:


//--------------------- .nv.callgraph             --------------------------
	.section	.nv.callgraph,"",@"SHT_CUDA_CALLGRAPH"
	.align	4
	.sectionentsize	8
	.align		4
        /*0000*/ 	.word	0x00000000
	.align		4
        /*0004*/ 	.word	0xffffffff
	.align		4
        /*0008*/ 	.word	0x00000000
	.align		4
        /*000c*/ 	.word	0xfffffffe
	.align		4
        /*0010*/ 	.word	0x00000000
	.align		4
        /*0014*/ 	.word	0xfffffffd
	.align		4
        /*0018*/ 	.word	0x00000000
	.align		4
        /*001c*/ 	.word	0xfffffffc


//--------------------- .text.Process             --------------------------
	.section	.text.Process,"ax",@progbits
	.align	128
        .global         Process
        .type           Process,@function
        .size           Process,(.L_x_1 - Process)
        .other          Process,@"STO_CUDA_ENTRY STV_DEFAULT"
Process:
.text.Process:
[----:B------:R-:W-:Y:S01]  /*0000*/  LDC R1, c[0x0][0x37c] ;  /* 0x0000df00ff017b82 */ /* 0x000fe20000000800 */
[----:B------:R-:W0:Y:S07]  /*0010*/  S2R R0, SR_TID.Y ;  /* 0x0000000000007919 */ /* 0x000e2e0000002200 */
[----:B------:R-:W0:Y:S01]  /*0020*/  S2UR UR6, SR_CTAID.X ;  /* 0x00000000000679c3 */ /* 0x000e220000002500 */
[----:B------:R-:W1:Y:S01]  /*0030*/  LDCU UR7, c[0x0][0x360] ;  /* 0x00006c00ff0777ac */ /* 0x000e620008000800 */
[----:B------:R-:W1:Y:S01]  /*0040*/  S2R R5, SR_TID.X ;  /* 0x0000000000057919 */ /* 0x000e620000002100 */
[----:B------:R-:W2:Y:S05]  /*0050*/  LDCU.64 UR4, c[0x0][0x358] ;  /* 0x00006b00ff0477ac */ /* 0x000eaa0008000a00 */
[----:B------:R-:W3:Y:S08]  /*0060*/  S2UR UR8, SR_CTAID.Y ;  /* 0x00000000000879c3 */ /* 0x000ef00000002600 */
[----:B------:R-:W3:Y:S08]  /*0070*/  LDC R7, c[0x0][0x364] ;  /* 0x0000d900ff077b82 */ /* 0x000ef00000000800 */
[----:B------:R-:W4:Y:S01]  /*0080*/  LDC.64 R2, c[0x0][0x398] ;  /* 0x0000e600ff027b82 */ /* 0x000f220000000a00 */
[----:B0-----:R-:W-:-:S07]  /*0090*/  IADD3 R0, PT, PT, R0, UR6, RZ ;  /* 0x0000000600007c10 */ /* 0x001fce000fffe0ff */
[----:B------:R-:W2:Y:S01]  /*00a0*/  LDC R9, c[0x0][0x390] ;  /* 0x0000e400ff097b82 */ /* 0x000ea20000000800 */
[----:B---3--:R-:W-:-:S04]  /*00b0*/  IMAD R0, R7, UR8, R0 ;  /* 0x0000000807007c24 */ /* 0x008fc8000f8e0200 */
[----:B-1----:R-:W-:-:S04]  /*00c0*/  IMAD R5, R0, UR7, R5 ;  /* 0x0000000700057c24 */ /* 0x002fc8000f8e0205 */
[----:B----4-:R-:W-:-:S05]  /*00d0*/  IMAD.WIDE R2, R5, 0x4, R2 ;  /* 0x0000000405027825 */ /* 0x010fca00078e0202 */
[----:B--2---:R-:W-:Y:S01]  /*00e0*/  STG.E desc[UR4][R2.64], R9 ;  /* 0x0000000902007986 */ /* 0x004fe2000c101904 */
[----:B------:R-:W-:Y:S05]  /*00f0*/  EXIT ;  /* 0x000000000000794d */ /* 0x000fea0003800000 */
.L_x_0:
[----:B------:R-:W-:-:S00]  /*0100*/  BRA `(.L_x_0) ;  /* 0xfffffffc00fc7947 */ /* 0x000fc0000383ffff */
[----:B------:R-:W-:-:S00]  /*0110*/  NOP ;  /* 0x0000000000007918 */ /* 0x000fc00000000000 */
        /* <DEDUP_REMOVED lines=14> */
.L_x_1:


//--------------------- .nv.shared.reserved.0     --------------------------
	.section	.nv.shared.reserved.0,"aw",@nobits
	.weak		__nv_reservedSMEM_offset_0_alias
	.size		__nv_reservedSMEM_offset_0_alias, 0, 64
	.other		__nv_reservedSMEM_offset_0_alias,@"STO_CUDA_RESERVED_SHARED STV_DEFAULT"
__nv_reservedSMEM_offset_0_alias:
	.zero		0
	.zero		64


//--------------------- .nv.constant0.Process     --------------------------
	.section	.nv.constant0.Process,"a",@progbits
	.sectionflags	@""
	.align	4
.nv.constant0.Process:
	.zero		928


//--------------------- SYMBOLS --------------------------

	.type		.nv.reservedSmem.offset0,@object
	.size		.nv.reservedSmem.offset0,0x4
